//
// Generated by NVIDIA NVVM Compiler
//
// Compiler Build ID: CL-36424714
// Cuda compilation tools, release 13.0, V13.0.88
// Based on NVVM 20.0.0
//

.version 9.0
.target sm_100
.address_size 64

	// .globl	_Z6kernelv

.visible .entry _Z6kernelv()
{


	ret;

}


// ===== COMPILED SASS (sm_100) =====

	.target	sm_100

	.elftype	@"ET_EXEC"


//--------------------- .note.nv.tkinfo           --------------------------
	.section	.note.nv.tkinfo,"",@"SHT_NOTE"
	.sectionflags	@"SHF_NOTE_NV_TKINFO"
	.tkinfo
        /*0018*/ 	.word	0x00000002
        /*0030*/ 	.string	""
        /*0030*/ 	.string	"ptxas"
        /*0030*/ 	.string	"Cuda compilation tools, release 13.0, V13.0.88"
        /*0030*/ 	.string	"Build cuda_13.0.r13.0/compiler.36424714_0"
        /*0030*/ 	.string	"-arch sm_100 -m 64 "



//--------------------- .note.nv.cuinfo           --------------------------
	.section	.note.nv.cuinfo,"",@"SHT_NOTE"
	.sectionflags	@"SHF_NOTE_NV_CUINFO"
        /*0018*/ 	.short	0x0002
        /*001a*/ 	.short	0x0064
        /*001c*/ 	.short	0x0082
	.zero		2


//--------------------- .nv.info                  --------------------------
	.section	.nv.info,"",@"SHT_CUDA_INFO"
	.align	4


	//----- nvinfo : EIATTR_REGCOUNT
	.align		4
        /*0000*/ 	.byte	0x04, 0x2f
        /*0002*/ 	.short	(.L_1 - .L_0)
	.align		4
.L_0:
        /*0004*/ 	.word	index@(_Z6kernelv)
        /*0008*/ 	.word	0x00000004


	//----- nvinfo : EIATTR_FRAME_SIZE
	.align		4
.L_1:
        /*000c*/ 	.byte	0x04, 0x11
        /*000e*/ 	.short	(.L_3 - .L_2)
	.align		4
.L_2:
        /*0010*/ 	.word	index@(_Z6kernelv)
        /*0014*/ 	.word	0x00000000


	//----- nvinfo : EIATTR_MIN_STACK_SIZE
	.align		4
.L_3:
        /*0018*/ 	.byte	0x04, 0x12
        /*001a*/ 	.short	(.L_5 - .L_4)
	.align		4
.L_4:
        /*001c*/ 	.word	index@(_Z6kernelv)
        /*0020*/ 	.word	0x00000000
.L_5:


//--------------------- .nv.compat                --------------------------
	.section	.nv.compat,"",@"SHT_CUDA_COMPAT_INFO"
	.align	4
        /*0000*/ 	.byte	0x02, 0x09, 0x00, 0x00, 0x02, 0x02, 0x01, 0x00, 0x02, 0x05, 0x05, 0x00, 0x03, 0x07, 0x01, 0x01
        /*0010*/ 	.byte	0x02, 0x03, 0x00, 0x00, 0x02, 0x06, 0x01, 0x00, 0x04, 0x0b, 0x08, 0x00, 0x09, 0x00, 0x00, 0x00
        /*0020*/ 	.byte	0x00, 0x00, 0x00, 0x00


//--------------------- .nv.info._Z6kernelv       --------------------------
	.section	.nv.info._Z6kernelv,"",@"SHT_CUDA_INFO"
	.sectionflags	@""
	.align	4


	//----- nvinfo : EIATTR_CUDA_API_VERSION
	.align		4
        /*0000*/ 	.byte	0x04, 0x37
        /*0002*/ 	.short	(.L_7 - .L_6)
.L_6:
        /*0004*/ 	.word	0x00000082


	//----- nvinfo : EIATTR_SPARSE_MMA_MASK
	.align		4
.L_7:
        /*0008*/ 	.byte	0x03, 0x50
        /*000a*/ 	.short	0x0000


	//----- nvinfo : EIATTR_MAXREG_COUNT
	.align		4
        /*000c*/ 	.byte	0x03, 0x1b
        /*000e*/ 	.short	0x00ff


	//----- nvinfo : EIATTR_MERCURY_ISA_VERSION
	.align		4
        /*0010*/ 	.byte	0x03, 0x5f
        /*0012*/ 	.short	0x0101


	//----- nvinfo : EIATTR_VRC_CTA_INIT_COUNT
	.align		4
        /*0014*/ 	.byte	0x02, 0x4a
	.zero		1
	.zero		1


	//----- nvinfo : EIATTR_EXIT_INSTR_OFFSETS
	.align		4
        /*0018*/ 	.byte	0x04, 0x1c
        /*001a*/ 	.short	(.L_9 - .L_8)


	//   ....[0]....
.L_8:
        /*001c*/ 	.word	0x00000010


	//----- nvinfo : EIATTR_SW_WAR
	.align		4
.L_9:
        /*0020*/ 	.byte	0x04, 0x36
        /*0022*/ 	.short	(.L_11 - .L_10)
.L_10:
        /*0024*/ 	.word	0x00000008
.L_11:


//--------------------- .nv.callgraph             --------------------------
	.section	.nv.callgraph,"",@"SHT_CUDA_CALLGRAPH"
	.align	4
	.sectionentsize	8
	.align		4
        /*0000*/ 	.word	0x00000000
	.align		4
        /*0004*/ 	.word	0xffffffff
	.align		4
        /*0008*/ 	.word	0x00000000
	.align		4
        /*000c*/ 	.word	0xfffffffe
	.align		4
        /*0010*/ 	.word	0x00000000
	.align		4
        /*0014*/ 	.word	0xfffffffd
	.align		4
        /*0018*/ 	.word	0x00000000
	.align		4
        /*001c*/ 	.word	0xfffffffc


//--------------------- .text._Z6kernelv          --------------------------
	.section	.text._Z6kernelv,"ax",@progbits
	.align	128
        .global         _Z6kernelv
        .type           _Z6kernelv,@function
        .size           _Z6kernelv,(.L_x_1 - _Z6kernelv)
        .other          _Z6kernelv,@"STO_CUDA_ENTRY STV_DEFAULT"
_Z6kernelv:
.text._Z6kernelv:
[----:B------:R-:W-:Y:S01]  /*0000*/  LDC R1, c[0x0][0x37c] ;  /* 0x0000df00ff017b82 */ /* 0x000fe20000000800 */
[----:B------:R-:W-:Y:S05]  /*0010*/  EXIT ;  /* 0x000000000000794d */ /* 0x000fea0003800000 */
.L_x_0:
[----:B------:R-:W-:-:S00]  /*0020*/  BRA `(.L_x_0) ;  /* 0xfffffffc00fc7947 */ /* 0x000fc0000383ffff */
[----:B------:R-:W-:-:S00]  /*0030*/  NOP ;  /* 0x0000000000007918 */ /* 0x000fc00000000000 */
        /* <DEDUP_REMOVED lines=12> */
.L_x_1:


//--------------------- .nv.shared.reserved.0     --------------------------
	.section	.nv.shared.reserved.0,"aw",@nobits
	.weak		__nv_reservedSMEM_offset_0_alias
	.size		__nv_reservedSMEM_offset_0_alias, 0, 64
	.other		__nv_reservedSMEM_offset_0_alias,@"STO_CUDA_RESERVED_SHARED STV_DEFAULT"
__nv_reservedSMEM_offset_0_alias:
	.zero		0
	.zero		64


//--------------------- .nv.constant0._Z6kernelv  --------------------------
	.section	.nv.constant0._Z6kernelv,"a",@progbits
	.sectionflags	@""
	.align	4
.nv.constant0._Z6kernelv:
	.zero		896


//--------------------- SYMBOLS --------------------------

	.type		.nv.reservedSmem.offset0,@object
	.size		.nv.reservedSmem.offset0,0x4
